	.headerflags	@"EF_CUDA_TEXMODE_UNIFIED EF_CUDA_64BIT_ADDRESS EF_CUDA_ACCELERATORS EF_CUDA_SM90 EF_CUDA_VIRTUAL_SM(EF_CUDA_SM90)"
	.elftype	@"ET_EXEC"


//--------------------- .nv.info                  --------------------------
	.section	.nv.info,"",@"SHT_CUDA_INFO"
	.align	4


	//----- nvinfo : EIATTR_REGCOUNT
	.align		4
        /*0000*/ 	.byte	0x04, 0x2f
        /*0002*/ 	.short	(.L_1 - .L_0)
	.align		4
.L_0:
        /*0004*/ 	.word	index@(triton_poi_fused_add_clamp_4)
        /*0008*/ 	.word	0x00000008


	//----- nvinfo : EIATTR_MIN_STACK_SIZE
	.align		4
.L_1:
        /*000c*/ 	.byte	0x04, 0x12
        /*000e*/ 	.short	(.L_3 - .L_2)
	.align		4
.L_2:
        /*0010*/ 	.word	index@(triton_poi_fused_add_clamp_4)
        /*0014*/ 	.word	0x00000000


	//----- nvinfo : EIATTR_FRAME_SIZE
	.align		4
.L_3:
        /*0018*/ 	.byte	0x04, 0x11
        /*001a*/ 	.short	(.L_5 - .L_4)
	.align		4
.L_4:
        /*001c*/ 	.word	index@(triton_poi_fused_add_clamp_4)
        /*0020*/ 	.word	0x00000000


	//----- nvinfo : EIATTR_MIN_STACK_SIZE
	.align		4
.L_5:
        /*0024*/ 	.byte	0x04, 0x12
        /*0026*/ 	.short	(.L_7 - .L_6)
	.align		4
.L_6:
        /*0028*/ 	.word	index@(triton_poi_fused_add_clamp_4)
        /*002c*/ 	.word	0x00000000
.L_7:


//--------------------- .nv.info.triton_poi_fused_add_clamp_4 --------------------------
	.section	.nv.info.triton_poi_fused_add_clamp_4,"",@"SHT_CUDA_INFO"
	.sectionflags	@""
	.align	4


	//----- nvinfo : EIATTR_CUDA_API_VERSION
	.align		4
        /*0000*/ 	.byte	0x04, 0x37
        /*0002*/ 	.short	(.L_9 - .L_8)
.L_8:
        /*0004*/ 	.word	0x0000007c


	//----- nvinfo : EIATTR_KPARAM_INFO
	.align		4
.L_9:
        /*0008*/ 	.byte	0x04, 0x17
        /*000a*/ 	.short	(.L_11 - .L_10)
.L_10:
        /*000c*/ 	.word	0x00000000
        /*0010*/ 	.short	0x0001
        /*0012*/ 	.short	0x0008
        /*0014*/ 	.byte	0x00, 0xf0, 0x11, 0x00


	//----- nvinfo : EIATTR_KPARAM_INFO
	.align		4
.L_11:
        /*0018*/ 	.byte	0x04, 0x17
        /*001a*/ 	.short	(.L_13 - .L_12)
.L_12:
        /*001c*/ 	.word	0x00000000
        /*0020*/ 	.short	0x0000
        /*0022*/ 	.short	0x0000
        /*0024*/ 	.byte	0x00, 0xf4, 0x21, 0x00


	//----- nvinfo : EIATTR_SPARSE_MMA_MASK
	.align		4
.L_13:
        /*0028*/ 	.byte	0x03, 0x50
        /*002a*/ 	.short	0x0000


	//----- nvinfo : EIATTR_MAXREG_COUNT
	.align		4
        /*002c*/ 	.byte	0x03, 0x1b
        /*002e*/ 	.short	0x00ff


	//----- nvinfo : EIATTR_EXIT_INSTR_OFFSETS
	.align		4
        /*0030*/ 	.byte	0x04, 0x1c
        /*0032*/ 	.short	(.L_15 - .L_14)


	//   ....[0]....
.L_14:
        /*0034*/ 	.word	0x00000100


	//   ....[1]....
        /*0038*/ 	.word	0x00000130


	//----- nvinfo : EIATTR_REQNTID
	.align		4
.L_15:
        /*003c*/ 	.byte	0x04, 0x10
        /*003e*/ 	.short	(.L_17 - .L_16)
.L_16:
        /*0040*/ 	.word	0x00000020
        /*0044*/ 	.word	0x00000001
        /*0048*/ 	.word	0x00000001


	//----- nvinfo : EIATTR_CBANK_PARAM_SIZE
	.align		4
.L_17:
        /*004c*/ 	.byte	0x03, 0x19
        /*004e*/ 	.short	0x000c


	//----- nvinfo : EIATTR_PARAM_CBANK
	.align		4
        /*0050*/ 	.byte	0x04, 0x0a
        /*0052*/ 	.short	(.L_19 - .L_18)
	.align		4
.L_18:
        /*0054*/ 	.word	index@(.nv.constant0.triton_poi_fused_add_clamp_4)
        /*0058*/ 	.short	0x0210
        /*005a*/ 	.short	0x000c


	//----- nvinfo : EIATTR_SW_WAR
	.align		4
.L_19:
        /*005c*/ 	.byte	0x04, 0x36
        /*005e*/ 	.short	(.L_21 - .L_20)
.L_20:
        /*0060*/ 	.word	0x00000008
.L_21:


//--------------------- .nv.callgraph             --------------------------
	.section	.nv.callgraph,"",@"SHT_CUDA_CALLGRAPH"
	.align	4
	.sectionentsize	8
	.align		4
        /*0000*/ 	.word	0x00000000
	.align		4
        /*0004*/ 	.word	0xffffffff
	.align		4
        /*0008*/ 	.word	0x00000000
	.align		4
        /*000c*/ 	.word	0xfffffffe
	.align		4
        /*0010*/ 	.word	0x00000000
	.align		4
        /*0014*/ 	.word	0xfffffffd
	.align		4
        /*0018*/ 	.word	0x00000000
	.align		4
        /*001c*/ 	.word	0xfffffffc


//--------------------- .text.triton_poi_fused_add_clamp_4 --------------------------
	.section	.text.triton_poi_fused_add_clamp_4,"ax",@progbits
	.align	128
        .global         triton_poi_fused_add_clamp_4
        .type           triton_poi_fused_add_clamp_4,@function
        .size           triton_poi_fused_add_clamp_4,(.L_x_1 - triton_poi_fused_add_clamp_4)
        .other          triton_poi_fused_add_clamp_4,@"STO_CUDA_ENTRY STV_DEFAULT"
triton_poi_fused_add_clamp_4:
.text.triton_poi_fused_add_clamp_4:
[----:B------:R-:W0:Y:S02]  /*0000*/  LDC R1, c[0x0][0x28] ;  /* 0x00000a00ff017b82 */ /* 0x000e240000000800 */
[----:B------:R-:W1:Y:S01]  /*0010*/  S2R R2, SR_TID.X ;  /* 0x0000000000027919 */ /* 0x000e620000002100 */
[----:B------:R-:W2:Y:S01]  /*0020*/  LDC.64 R4, c[0x0][0x210] ;  /* 0x00008400ff047b82 */ /* 0x000ea20000000a00 */
[----:B------:R-:W3:Y:S01]  /*0030*/  S2R R3, SR_CTAID.X ;  /* 0x0000000000037919 */ /* 0x000ee20000002500 */
[C---:B-1----:R-:W-:Y:S02]  /*0040*/  LOP3.LUT R0, R2.reuse, 0xf, RZ, 0xc0, !PT ;  /* 0x0000000f02007812 */ /* 0x042fe400078ec0ff */
[----:B------:R-:W-:-:S03]  /*0050*/  LOP3.LUT P0, RZ, R2, 0x10, RZ, 0xc0, !PT ;  /* 0x0000001002ff7812 */ /* 0x000fc6000780c0ff */
[----:B---3--:R-:W-:-:S04]  /*0060*/  IMAD R3, R3, 0x10, R0 ;  /* 0x0000001003037824 */ /* 0x008fc800078e0200 */
[C---:B--2---:R-:W-:Y:S01]  /*0070*/  IMAD.WIDE R4, R3.reuse, 0x8, R4 ;  /* 0x0000000803047825 */ /* 0x044fe200078e0204 */
[----:B------:R-:W-:Y:S02]  /*0080*/  I2FP.F32.S32 R0, R3 ;  /* 0x0000000300007245 */ /* 0x000fe40000201400 */
[----:B------:R-:W-:-:S03]  /*0090*/  ISETP.LT.AND P0, PT, R3, 0x10, !P0 ;  /* 0x000000100300780c */ /* 0x000fc60004701270 */
[----:B------:R-:W-:-:S05]  /*00a0*/  FMUL R0, R0, 0.066666670143604278564 ;  /* 0x3d88888900007820 */ /* 0x000fca0000400000 */
[----:B------:R-:W-:-:S06]  /*00b0*/  FMNMX R0, RZ, R0, !PT ;  /* 0x00000000ff007209 */ /* 0x000fcc0007800000 */
[----:B------:R-:W1:Y:S02]  /*00c0*/  F2I.TRUNC.NTZ R0, R0 ;  /* 0x0000000000007305 */ /* 0x000e64000020f100 */
[----:B-1----:R-:W-:-:S05]  /*00d0*/  VIMNMX R2, RZ, R0, PT ;  /* 0x00000000ff027248 */ /* 0x002fca0003fe0100 */
[----:B------:R-:W-:-:S05]  /*00e0*/  VIADD R2, R2, 0x1 ;  /* 0x0000000102027836 */ /* 0x000fca0000000000 */
[----:B------:R-:W-:Y:S01]  /*00f0*/  SHF.R.S32.HI R3, RZ, 0x1f, R2 ;  /* 0x0000001fff037819 */ /* 0x000fe20000011402 */
[----:B------:R-:W-:Y:S06]  /*0100*/  @!P0 EXIT ;  /* 0x000000000000894d */ /* 0x000fec0003800000 */
[----:B------:R-:W-:Y:S02]  /*0110*/  ULDC.64 UR4, c[0x0][0x208] ;  /* 0x0000820000047ab9 */ /* 0x000fe40000000a00 */
[----:B------:R-:W-:Y:S01]  /*0120*/  STG.E.64 desc[UR4][R4.64], R2 ;  /* 0x0000000204007986 */ /* 0x000fe2000c101b04 */
[----:B------:R-:W-:Y:S05]  /*0130*/  EXIT ;  /* 0x000000000000794d */ /* 0x000fea0003800000 */
.L_x_0:
[----:B------:R-:W-:-:S00]  /*0140*/  BRA `(.L_x_0) ;  /* 0xfffffffc00fc7947 */ /* 0x000fc0000383ffff */
[----:B------:R-:W-:-:S00]  /*0150*/  NOP ;  /* 0x0000000000007918 */ /* 0x000fc00000000000 */
        /* <DEDUP_REMOVED lines=10> */
.L_x_1:


//--------------------- .nv.constant0.triton_poi_fused_add_clamp_4 --------------------------
	.section	.nv.constant0.triton_poi_fused_add_clamp_4,"a",@progbits
	.sectionflags	@""
	.align	4
.nv.constant0.triton_poi_fused_add_clamp_4:
	.zero		540
